	.headerflags	@"EF_CUDA_TEXMODE_UNIFIED EF_CUDA_64BIT_ADDRESS EF_CUDA_ACCELERATORS EF_CUDA_SM90 EF_CUDA_VIRTUAL_SM(EF_CUDA_SM90)"
	.elftype	@"ET_EXEC"


//--------------------- .nv.info                  --------------------------
	.section	.nv.info,"",@"SHT_CUDA_INFO"
	.align	4


	//----- nvinfo : EIATTR_REGCOUNT
	.align		4
        /*0000*/ 	.byte	0x04, 0x2f
        /*0002*/ 	.short	(.L_3 - .L_2)
	.align		4
.L_2:
        /*0004*/ 	.word	index@(triton_poi_fused__native_batch_norm_legit_no_training_convolution_relu_1)
        /*0008*/ 	.word	0x00000017


	//----- nvinfo : EIATTR_MIN_STACK_SIZE
	.align		4
.L_3:
        /*000c*/ 	.byte	0x04, 0x12
        /*000e*/ 	.short	(.L_5 - .L_4)
	.align		4
.L_4:
        /*0010*/ 	.word	index@(triton_poi_fused__native_batch_norm_legit_no_training_convolution_relu_1)
        /*0014*/ 	.word	0x00000000


	//----- nvinfo : EIATTR_FRAME_SIZE
	.align		4
.L_5:
        /*0018*/ 	.byte	0x04, 0x11
        /*001a*/ 	.short	(.L_7 - .L_6)
	.align		4
.L_6:
        /*001c*/ 	.word	index@(triton_poi_fused__native_batch_norm_legit_no_training_convolution_relu_1)
        /*0020*/ 	.word	0x00000000


	//----- nvinfo : EIATTR_MIN_STACK_SIZE
	.align		4
.L_7:
        /*0024*/ 	.byte	0x04, 0x12
        /*0026*/ 	.short	(.L_9 - .L_8)
	.align		4
.L_8:
        /*0028*/ 	.word	index@(triton_poi_fused__native_batch_norm_legit_no_training_convolution_relu_1)
        /*002c*/ 	.word	0x00000000
.L_9:


//--------------------- .nv.info.triton_poi_fused__native_batch_norm_legit_no_training_convolution_relu_1 --------------------------
	.section	.nv.info.triton_poi_fused__native_batch_norm_legit_no_training_convolution_relu_1,"",@"SHT_CUDA_INFO"
	.sectionflags	@""
	.align	4


	//----- nvinfo : EIATTR_CUDA_API_VERSION
	.align		4
        /*0000*/ 	.byte	0x04, 0x37
        /*0002*/ 	.short	(.L_11 - .L_10)
.L_10:
        /*0004*/ 	.word	0x0000007c


	//----- nvinfo : EIATTR_KPARAM_INFO
	.align		4
.L_11:
        /*0008*/ 	.byte	0x04, 0x17
        /*000a*/ 	.short	(.L_13 - .L_12)
.L_12:
        /*000c*/ 	.word	0x00000000
        /*0010*/ 	.short	0x0007
        /*0012*/ 	.short	0x0038
        /*0014*/ 	.byte	0x00, 0xf0, 0x11, 0x00


	//----- nvinfo : EIATTR_KPARAM_INFO
	.align		4
.L_13:
        /*0018*/ 	.byte	0x04, 0x17
        /*001a*/ 	.short	(.L_15 - .L_14)
.L_14:
        /*001c*/ 	.word	0x00000000
        /*0020*/ 	.short	0x0006
        /*0022*/ 	.short	0x0030
        /*0024*/ 	.byte	0x00, 0xf4, 0x21, 0x00


	//----- nvinfo : EIATTR_KPARAM_INFO
	.align		4
.L_15:
        /*0028*/ 	.byte	0x04, 0x17
        /*002a*/ 	.short	(.L_17 - .L_16)
.L_16:
        /*002c*/ 	.word	0x00000000
        /*0030*/ 	.short	0x0005
        /*0032*/ 	.short	0x0028
        /*0034*/ 	.byte	0x00, 0xf4, 0x21, 0x00


	//----- nvinfo : EIATTR_KPARAM_INFO
	.align		4
.L_17:
        /*0038*/ 	.byte	0x04, 0x17
        /*003a*/ 	.short	(.L_19 - .L_18)
.L_18:
        /*003c*/ 	.word	0x00000000
        /*0040*/ 	.short	0x0004
        /*0042*/ 	.short	0x0020
        /*0044*/ 	.byte	0x00, 0xf4, 0x21, 0x00


	//----- nvinfo : EIATTR_KPARAM_INFO
	.align		4
.L_19:
        /*0048*/ 	.byte	0x04, 0x17
        /*004a*/ 	.short	(.L_21 - .L_20)
.L_20:
        /*004c*/ 	.word	0x00000000
        /*0050*/ 	.short	0x0003
        /*0052*/ 	.short	0x0018
        /*0054*/ 	.byte	0x00, 0xf4, 0x21, 0x00


	//----- nvinfo : EIATTR_KPARAM_INFO
	.align		4
.L_21:
        /*0058*/ 	.byte	0x04, 0x17
        /*005a*/ 	.short	(.L_23 - .L_22)
.L_22:
        /*005c*/ 	.word	0x00000000
        /*0060*/ 	.short	0x0002
        /*0062*/ 	.short	0x0010
        /*0064*/ 	.byte	0x00, 0xf4, 0x21, 0x00


	//----- nvinfo : EIATTR_KPARAM_INFO
	.align		4
.L_23:
        /*0068*/ 	.byte	0x04, 0x17
        /*006a*/ 	.short	(.L_25 - .L_24)
.L_24:
        /*006c*/ 	.word	0x00000000
        /*0070*/ 	.short	0x0001
        /*0072*/ 	.short	0x0008
        /*0074*/ 	.byte	0x00, 0xf4, 0x21, 0x00


	//----- nvinfo : EIATTR_KPARAM_INFO
	.align		4
.L_25:
        /*0078*/ 	.byte	0x04, 0x17
        /*007a*/ 	.short	(.L_27 - .L_26)
.L_26:
        /*007c*/ 	.word	0x00000000
        /*0080*/ 	.short	0x0000
        /*0082*/ 	.short	0x0000
        /*0084*/ 	.byte	0x00, 0xf4, 0x21, 0x00


	//----- nvinfo : EIATTR_SPARSE_MMA_MASK
	.align		4
.L_27:
        /*0088*/ 	.byte	0x03, 0x50
        /*008a*/ 	.short	0x0000


	//----- nvinfo : EIATTR_MAXREG_COUNT
	.align		4
        /*008c*/ 	.byte	0x03, 0x1b
        /*008e*/ 	.short	0x00ff


	//----- nvinfo : EIATTR_EXIT_INSTR_OFFSETS
	.align		4
        /*0090*/ 	.byte	0x04, 0x1c
        /*0092*/ 	.short	(.L_29 - .L_28)


	//   ....[0]....
.L_28:
        /*0094*/ 	.word	0x00000370


	//   ....[1]....
        /*0098*/ 	.word	0x00000390


	//----- nvinfo : EIATTR_REQNTID
	.align		4
.L_29:
        /*009c*/ 	.byte	0x04, 0x10
        /*009e*/ 	.short	(.L_31 - .L_30)
.L_30:
        /*00a0*/ 	.word	0x00000080
        /*00a4*/ 	.word	0x00000001
        /*00a8*/ 	.word	0x00000001


	//----- nvinfo : EIATTR_CBANK_PARAM_SIZE
	.align		4
.L_31:
        /*00ac*/ 	.byte	0x03, 0x19
        /*00ae*/ 	.short	0x003c


	//----- nvinfo : EIATTR_PARAM_CBANK
	.align		4
        /*00b0*/ 	.byte	0x04, 0x0a
        /*00b2*/ 	.short	(.L_33 - .L_32)
	.align		4
.L_32:
        /*00b4*/ 	.word	index@(.nv.constant0.triton_poi_fused__native_batch_norm_legit_no_training_convolution_relu_1)
        /*00b8*/ 	.short	0x0210
        /*00ba*/ 	.short	0x003c


	//----- nvinfo : EIATTR_SW_WAR
	.align		4
.L_33:
        /*00bc*/ 	.byte	0x04, 0x36
        /*00be*/ 	.short	(.L_35 - .L_34)
.L_34:
        /*00c0*/ 	.word	0x00000008
.L_35:


//--------------------- .nv.callgraph             --------------------------
	.section	.nv.callgraph,"",@"SHT_CUDA_CALLGRAPH"
	.align	4
	.sectionentsize	8
	.align		4
        /*0000*/ 	.word	0x00000000
	.align		4
        /*0004*/ 	.word	0xffffffff
	.align		4
        /*0008*/ 	.word	0x00000000
	.align		4
        /*000c*/ 	.word	0xfffffffe
	.align		4
        /*0010*/ 	.word	0x00000000
	.align		4
        /*0014*/ 	.word	0xfffffffd
	.align		4
        /*0018*/ 	.word	0x00000000
	.align		4
        /*001c*/ 	.word	0xfffffffc


//--------------------- .nv.constant4             --------------------------
	.section	.nv.constant4,"a",@progbits
	.align	8
	.align		8
.nv.constant4:
        /*0000*/ 	.dword	_$_str
	.align		8
        /*0008*/ 	.dword	_$_str_$_2


//--------------------- .text.triton_poi_fused__native_batch_norm_legit_no_training_convolution_relu_1 --------------------------
	.section	.text.triton_poi_fused__native_batch_norm_legit_no_training_convolution_relu_1,"ax",@progbits
	.align	128
        .global         triton_poi_fused__native_batch_norm_legit_no_training_convolution_relu_1
        .type           triton_poi_fused__native_batch_norm_legit_no_training_convolution_relu_1,@function
        .size           triton_poi_fused__native_batch_norm_legit_no_training_convolution_relu_1,(.L_x_1 - triton_poi_fused__native_batch_norm_legit_no_training_convolution_relu_1)
        .other          triton_poi_fused__native_batch_norm_legit_no_training_convolution_relu_1,@"STO_CUDA_ENTRY STV_DEFAULT"
triton_poi_fused__native_batch_norm_legit_no_training_convolution_relu_1:
.text.triton_poi_fused__native_batch_norm_legit_no_training_convolution_relu_1:
[----:B------:R-:W0:Y:S01]  /*0000*/  LDC R1, c[0x0][0x28] ;  /* 0x00000a00ff017b82 */ /* 0x000e220000000800 */
[----:B------:R-:W1:Y:S07]  /*0010*/  S2R R0, SR_TID.X ;  /* 0x0000000000007919 */ /* 0x000e6e0000002100 */
[----:B------:R-:W2:Y:S01]  /*0020*/  LDC.64 R12, c[0x0][0x228] ;  /* 0x00008a00ff0c7b82 */ /* 0x000ea20000000a00 */
[----:B------:R-:W-:Y:S01]  /*0030*/  CS2R R4, SRZ ;  /* 0x0000000000047805 */ /* 0x000fe2000001ff00 */
[----:B------:R-:W-:Y:S01]  /*0040*/  ULDC.64 UR4, c[0x0][0x208] ;  /* 0x0000820000047ab9 */ /* 0x000fe20000000a00 */
[----:B------:R-:W3:Y:S05]  /*0050*/  S2R R3, SR_CTAID.X ;  /* 0x0000000000037919 */ /* 0x000eea0000002500 */
[----:B------:R-:W4:Y:S08]  /*0060*/  LDC.64 R10, c[0x0][0x218] ;  /* 0x00008600ff0a7b82 */ /* 0x000f300000000a00 */
[----:B------:R-:W5:Y:S08]  /*0070*/  LDC.64 R14, c[0x0][0x220] ;  /* 0x00008800ff0e7b82 */ /* 0x000f700000000a00 */
[----:B------:R-:W4:Y:S01]  /*0080*/  LDC.64 R16, c[0x0][0x230] ;  /* 0x00008c00ff107b82 */ /* 0x000f220000000a00 */
[----:B-1----:R-:W-:-:S07]  /*0090*/  LOP3.LUT R0, R0, 0x7f, RZ, 0xc0, !PT ;  /* 0x0000007f00007812 */ /* 0x002fce00078ec0ff */
[----:B------:R-:W1:Y:S01]  /*00a0*/  LDC.64 R6, c[0x0][0x238] ;  /* 0x00008e00ff067b82 */ /* 0x000e620000000a00 */
[----:B---3--:R-:W-:-:S04]  /*00b0*/  LEA R0, R3, R0, 0x7 ;  /* 0x0000000003007211 */ /* 0x008fc800078e38ff */
[C---:B------:R-:W-:Y:S01]  /*00c0*/  ISETP.GE.AND P0, PT, R0.reuse, 0x790, PT ;  /* 0x000007900000780c */ /* 0x040fe20003f06270 */
[----:B------:R-:W-:-:S05]  /*00d0*/  IMAD.HI R2, R0, 0x2e8ba2e9, RZ ;  /* 0x2e8ba2e900027827 */ /* 0x000fca00078e02ff */
[----:B------:R-:W-:-:S04]  /*00e0*/  SHF.R.S32.HI R3, RZ, 0x1, R2 ;  /* 0x00000001ff037819 */ /* 0x000fc80000011402 */
[----:B------:R-:W-:-:S04]  /*00f0*/  LEA.HI R3, R2, R3, RZ, 0x1 ;  /* 0x0000000302037211 */ /* 0x000fc800078f08ff */
[----:B------:R-:W-:-:S04]  /*0100*/  SHF.R.S32.HI R2, RZ, 0x1f, R3 ;  /* 0x0000001fff027819 */ /* 0x000fc80000011403 */
[----:B------:R-:W-:-:S04]  /*0110*/  LEA.HI R2, R2, R3, RZ, 0x2 ;  /* 0x0000000302027211 */ /* 0x000fc800078f10ff */
[----:B------:R-:W-:-:S04]  /*0120*/  LOP3.LUT R2, R2, 0xfffffffc, RZ, 0xc0, !PT ;  /* 0xfffffffc02027812 */ /* 0x000fc800078ec0ff */
[----:B------:R-:W-:Y:S02]  /*0130*/  IADD3 R19, R3, -R2, RZ ;  /* 0x8000000203137210 */ /* 0x000fe40007ffe0ff */
[----:B------:R-:W3:Y:S03]  /*0140*/  LDC.64 R2, c[0x0][0x210] ;  /* 0x00008400ff027b82 */ /* 0x000ee60000000a00 */
[----:B--2---:R-:W-:-:S05]  /*0150*/  IMAD.WIDE R12, R19, 0x4, R12 ;  /* 0x00000004130c7825 */ /* 0x004fca00078e020c */
[----:B------:R5:W2:Y:S01]  /*0160*/  @!P0 LDG.E.EL R4, desc[UR4][R12.64] ;  /* 0x000000040c048981 */ /* 0x000aa2000c2e1900 */
[----:B------:R-:W-:Y:S01]  /*0170*/  CS2R R8, SRZ ;  /* 0x0000000000087805 */ /* 0x000fe2000001ff00 */
[----:B----4-:R-:W-:-:S05]  /*0180*/  IMAD.WIDE R10, R19, 0x4, R10 ;  /* 0x00000004130a7825 */ /* 0x010fca00078e020a */
[----:B------:R4:W2:Y:S01]  /*0190*/  @!P0 LDG.E.EL R8, desc[UR4][R10.64] ;  /* 0x000000040a088981 */ /* 0x0008a2000c2e1900 */
[----:B-----5:R-:W-:-:S04]  /*01a0*/  IMAD.WIDE R12, R19, 0x4, R14 ;  /* 0x00000004130c7825 */ /* 0x020fc800078e020e */
[----:B---3--:R-:W-:Y:S01]  /*01b0*/  IMAD.WIDE R2, R0, 0x4, R2 ;  /* 0x0000000400027825 */ /* 0x008fe200078e0202 */
[----:B------:R-:W3:Y:S04]  /*01c0*/  @!P0 LDG.E.EL R9, desc[UR4][R12.64] ;  /* 0x000000040c098981 */ /* 0x000ee8000c2e1900 */
[----:B------:R-:W5:Y:S01]  /*01d0*/  @!P0 LDG.E R5, desc[UR4][R2.64] ;  /* 0x0000000402058981 */ /* 0x000f62000c1e1900 */
[----:B0-----:R-:W-:-:S04]  /*01e0*/  IMAD.WIDE R14, R19, 0x4, R16 ;  /* 0x00000004130e7825 */ /* 0x001fc800078e0210 */
[----:B-1----:R-:W-:Y:S01]  /*01f0*/  IMAD.WIDE R16, R19, 0x4, R6 ;  /* 0x0000000413107825 */ /* 0x002fe200078e0206 */
[----:B------:R-:W-:Y:S01]  /*0200*/  CS2R R18, SRZ ;  /* 0x0000000000127805 */ /* 0x000fe2000001ff00 */
[----:B----4-:R-:W-:Y:S01]  /*0210*/  HFMA2.MMA R11, -RZ, RZ, 1.625, 0 ;  /* 0x3e800000ff0b7435 */ /* 0x010fe200000001ff */
[----:B------:R-:W0:Y:S04]  /*0220*/  LDC.64 R6, c[0x0][0x240] ;  /* 0x00009000ff067b82 */ /* 0x000e280000000a00 */
[----:B------:R-:W4:Y:S04]  /*0230*/  @!P0 LDG.E.EL R18, desc[UR4][R14.64] ;  /* 0x000000040e128981 */ /* 0x000f28000c2e1900 */
[----:B------:R-:W4:Y:S01]  /*0240*/  @!P0 LDG.E.EL R19, desc[UR4][R16.64] ;  /* 0x0000000410138981 */ /* 0x000f22000c2e1900 */
[----:B0-----:R-:W-:-:S04]  /*0250*/  IMAD.WIDE R6, R0, 0x4, R6 ;  /* 0x0000000400067825 */ /* 0x001fc800078e0206 */
[----:B--2---:R-:W-:-:S04]  /*0260*/  FADD R4, R4, 9.9999997473787516356e-06 ;  /* 0x3727c5ac04047421 */ /* 0x004fc80000000000 */
[----:B------:R-:W0:Y:S02]  /*0270*/  MUFU.SQRT R20, R4 ;  /* 0x0000000400147308 */ /* 0x000e240000002000 */
[C---:B0-----:R-:W-:Y:S02]  /*0280*/  FSETP.GT.AND P1, PT, R20.reuse, 8.50705917302346158658e+37, PT ;  /* 0x7e8000001400780b */ /* 0x041fe40003f24000 */
[----:B------:R-:W-:-:S11]  /*0290*/  FSETP.GEU.AND P2, PT, R20, 1.175494350822287508e-38, PT ;  /* 0x008000001400780b */ /* 0x000fd60003f4e000 */
[----:B------:R-:W-:-:S04]  /*02a0*/  @P1 FMUL R20, R20, 0.25 ;  /* 0x3e80000014141820 */ /* 0x000fc80000400000 */
[----:B------:R-:W-:-:S06]  /*02b0*/  @!P2 FMUL R20, R20, 16777216 ;  /* 0x4b8000001414a820 */ /* 0x000fcc0000400000 */
[----:B------:R-:W0:Y:S01]  /*02c0*/  MUFU.RCP R20, R20 ;  /* 0x0000001400147308 */ /* 0x000e220000001000 */
[----:B------:R-:W-:Y:S01]  /*02d0*/  FSEL R11, R11, 1, P1 ;  /* 0x3f8000000b0b7808 */ /* 0x000fe20000800000 */
[----:B-----5:R-:W-:-:S04]  /*02e0*/  FADD R5, R8, R5 ;  /* 0x0000000508057221 */ /* 0x020fc80000000000 */
[----:B------:R-:W-:Y:S01]  /*02f0*/  @!P2 FMUL R11, R11, 16777216 ;  /* 0x4b8000000b0ba820 */ /* 0x000fe20000400000 */
[----:B---3--:R-:W-:-:S03]  /*0300*/  FADD R9, R5, -R9 ;  /* 0x8000000905097221 */ /* 0x008fc60000000000 */
[----:B0-----:R-:W-:-:S04]  /*0310*/  FMUL R4, R20, R11 ;  /* 0x0000000b14047220 */ /* 0x001fc80000400000 */
[----:B------:R-:W-:-:S04]  /*0320*/  FMUL R4, R9, R4 ;  /* 0x0000000409047220 */ /* 0x000fc80000400000 */
[----:B----4-:R-:W-:Y:S01]  /*0330*/  FFMA R4, R4, R18, R19 ;  /* 0x0000001204047223 */ /* 0x010fe20000000013 */
[----:B------:R0:W-:Y:S04]  /*0340*/  @!P0 STG.E desc[UR4][R2.64], R5 ;  /* 0x0000000502008986 */ /* 0x0001e8000c101904 */
[----:B------:R-:W-:-:S04]  /*0350*/  FSETP.GEU.AND P1, PT, R4, RZ, PT ;  /* 0x000000ff0400720b */ /* 0x000fc80003f2e000 */
[----:B------:R-:W-:Y:S01]  /*0360*/  FSEL R9, R4, RZ, P1 ;  /* 0x000000ff04097208 */ /* 0x000fe20000800000 */
[----:B0-----:R-:W-:Y:S08]  /*0370*/  @P0 EXIT ;  /* 0x000000000000094d */ /* 0x001ff00003800000 */
[----:B------:R-:W-:Y:S01]  /*0380*/  STG.E desc[UR4][R6.64], R9 ;  /* 0x0000000906007986 */ /* 0x000fe2000c101904 */
[----:B------:R-:W-:Y:S05]  /*0390*/  EXIT ;  /* 0x000000000000794d */ /* 0x000fea0003800000 */
.L_x_0:
[----:B------:R-:W-:-:S00]  /*03a0*/  BRA `(.L_x_0) ;  /* 0xfffffffc00fc7947 */ /* 0x000fc0000383ffff */
[----:B------:R-:W-:-:S00]  /*03b0*/  NOP ;  /* 0x0000000000007918 */ /* 0x000fc00000000000 */
        /* <DEDUP_REMOVED lines=12> */
.L_x_1:


//--------------------- .nv.global.init           --------------------------
	.section	.nv.global.init,"aw",@progbits
.nv.global.init:
	.type		_$_str,@object
	.size		_$_str,(_$_str_$_2 - _$_str)
_$_str:
        /*0000*/ 	.byte	0x5f, 0x5f, 0x43, 0x55, 0x44, 0x41, 0x5f, 0x46, 0x54, 0x5a, 0x00
	.type		_$_str_$_2,@object
	.size		_$_str_$_2,(.L_1 - _$_str_$_2)
_$_str_$_2:
        /*000b*/ 	.byte	0x5f, 0x5f, 0x43, 0x55, 0x44, 0x41, 0x5f, 0x50, 0x52, 0x45, 0x43, 0x5f, 0x53, 0x51, 0x52, 0x54
        /*001b*/ 	.byte	0x00
.L_1:


//--------------------- .nv.constant0.triton_poi_fused__native_batch_norm_legit_no_training_convolution_relu_1 --------------------------
	.section	.nv.constant0.triton_poi_fused__native_batch_norm_legit_no_training_convolution_relu_1,"a",@progbits
	.sectionflags	@""
	.align	4
.nv.constant0.triton_poi_fused__native_batch_norm_legit_no_training_convolution_relu_1:
	.zero		588
